//
// Generated by NVIDIA NVVM Compiler
//
// Compiler Build ID: CL-36424714
// Cuda compilation tools, release 13.0, V13.0.88
// Based on NVVM 20.0.0
//

.version 9.0
.target sm_100
.address_size 64

	// .globl	_Z10rsub_floatiPfS_S_

.visible .entry _Z10rsub_floatiPfS_S_(
	.param .u32 _Z10rsub_floatiPfS_S__param_0,
	.param .u64 .ptr .align 1 _Z10rsub_floatiPfS_S__param_1,
	.param .u64 .ptr .align 1 _Z10rsub_floatiPfS_S__param_2,
	.param .u64 .ptr .align 1 _Z10rsub_floatiPfS_S__param_3
)
{
	.reg .pred 	%p<2>;
	.reg .b32 	%r<6>;
	.reg .b32 	%f<4>;
	.reg .b64 	%rd<11>;

	ld.param.u32 	%r2, [_Z10rsub_floatiPfS_S__param_0];
	ld.param.u64 	%rd1, [_Z10rsub_floatiPfS_S__param_1];
	ld.param.u64 	%rd2, [_Z10rsub_floatiPfS_S__param_2];
	ld.param.u64 	%rd3, [_Z10rsub_floatiPfS_S__param_3];
	mov.u32 	%r3, %ctaid.x;
	mov.u32 	%r4, %ntid.x;
	mov.u32 	%r5, %tid.x;
	mad.lo.s32 	%r1, %r3, %r4, %r5;
	setp.ge.s32 	%p1, %r1, %r2;
	@%p1 bra 	$L__BB0_2;
	cvta.to.global.u64 	%rd4, %rd2;
	cvta.to.global.u64 	%rd5, %rd1;
	cvta.to.global.u64 	%rd6, %rd3;
	mul.wide.s32 	%rd7, %r1, 4;
	add.s64 	%rd8, %rd4, %rd7;
	ld.global.f32 	%f1, [%rd8];
	add.s64 	%rd9, %rd5, %rd7;
	ld.global.f32 	%f2, [%rd9];
	sub.f32 	%f3, %f1, %f2;
	add.s64 	%rd10, %rd6, %rd7;
	st.global.f32 	[%rd10], %f3;
$L__BB0_2:
	ret;

}


// ===== COMPILED SASS (sm_100) =====

	.target	sm_100

	.elftype	@"ET_EXEC"


//--------------------- .note.nv.tkinfo           --------------------------
	.section	.note.nv.tkinfo,"",@"SHT_NOTE"
	.sectionflags	@"SHF_NOTE_NV_TKINFO"
	.tkinfo
        /*0018*/ 	.word	0x00000002
        /*0030*/ 	.string	""
        /*0030*/ 	.string	"ptxas"
        /*0030*/ 	.string	"Cuda compilation tools, release 13.0, V13.0.88"
        /*0030*/ 	.string	"Build cuda_13.0.r13.0/compiler.36424714_0"
        /*0030*/ 	.string	"-arch sm_100 -m 64 "



//--------------------- .note.nv.cuinfo           --------------------------
	.section	.note.nv.cuinfo,"",@"SHT_NOTE"
	.sectionflags	@"SHF_NOTE_NV_CUINFO"
        /*0018*/ 	.short	0x0002
        /*001a*/ 	.short	0x0064
        /*001c*/ 	.short	0x0082
	.zero		2


//--------------------- .nv.info                  --------------------------
	.section	.nv.info,"",@"SHT_CUDA_INFO"
	.align	4


	//----- nvinfo : EIATTR_REGCOUNT
	.align		4
        /*0000*/ 	.byte	0x04, 0x2f
        /*0002*/ 	.short	(.L_1 - .L_0)
	.align		4
.L_0:
        /*0004*/ 	.word	index@(_Z10rsub_floatiPfS_S_)
        /*0008*/ 	.word	0x0000000c


	//----- nvinfo : EIATTR_FRAME_SIZE
	.align		4
.L_1:
        /*000c*/ 	.byte	0x04, 0x11
        /*000e*/ 	.short	(.L_3 - .L_2)
	.align		4
.L_2:
        /*0010*/ 	.word	index@(_Z10rsub_floatiPfS_S_)
        /*0014*/ 	.word	0x00000000


	//----- nvinfo : EIATTR_MIN_STACK_SIZE
	.align		4
.L_3:
        /*0018*/ 	.byte	0x04, 0x12
        /*001a*/ 	.short	(.L_5 - .L_4)
	.align		4
.L_4:
        /*001c*/ 	.word	index@(_Z10rsub_floatiPfS_S_)
        /*0020*/ 	.word	0x00000000
.L_5:


//--------------------- .nv.compat                --------------------------
	.section	.nv.compat,"",@"SHT_CUDA_COMPAT_INFO"
	.align	4
        /*0000*/ 	.byte	0x02, 0x09, 0x00, 0x00, 0x02, 0x02, 0x01, 0x00, 0x02, 0x05, 0x05, 0x00, 0x03, 0x07, 0x01, 0x01
        /*0010*/ 	.byte	0x02, 0x03, 0x00, 0x00, 0x02, 0x06, 0x01, 0x00, 0x04, 0x0b, 0x08, 0x00, 0x09, 0x00, 0x00, 0x00
        /*0020*/ 	.byte	0x00, 0x00, 0x00, 0x00


//--------------------- .nv.info._Z10rsub_floatiPfS_S_ --------------------------
	.section	.nv.info._Z10rsub_floatiPfS_S_,"",@"SHT_CUDA_INFO"
	.sectionflags	@""
	.align	4


	//----- nvinfo : EIATTR_CUDA_API_VERSION
	.align		4
        /*0000*/ 	.byte	0x04, 0x37
        /*0002*/ 	.short	(.L_7 - .L_6)
.L_6:
        /*0004*/ 	.word	0x00000082


	//----- nvinfo : EIATTR_KPARAM_INFO
	.align		4
.L_7:
        /*0008*/ 	.byte	0x04, 0x17
        /*000a*/ 	.short	(.L_9 - .L_8)
.L_8:
        /*000c*/ 	.word	0x00000000
        /*0010*/ 	.short	0x0003
        /*0012*/ 	.short	0x0018
        /*0014*/ 	.byte	0x00, 0xf5, 0x21, 0x00


	//----- nvinfo : EIATTR_KPARAM_INFO
	.align		4
.L_9:
        /*0018*/ 	.byte	0x04, 0x17
        /*001a*/ 	.short	(.L_11 - .L_10)
.L_10:
        /*001c*/ 	.word	0x00000000
        /*0020*/ 	.short	0x0002
        /*0022*/ 	.short	0x0010
        /*0024*/ 	.byte	0x00, 0xf5, 0x21, 0x00


	//----- nvinfo : EIATTR_KPARAM_INFO
	.align		4
.L_11:
        /*0028*/ 	.byte	0x04, 0x17
        /*002a*/ 	.short	(.L_13 - .L_12)
.L_12:
        /*002c*/ 	.word	0x00000000
        /*0030*/ 	.short	0x0001
        /*0032*/ 	.short	0x0008
        /*0034*/ 	.byte	0x00, 0xf5, 0x21, 0x00


	//----- nvinfo : EIATTR_KPARAM_INFO
	.align		4
.L_13:
        /*0038*/ 	.byte	0x04, 0x17
        /*003a*/ 	.short	(.L_15 - .L_14)
.L_14:
        /*003c*/ 	.word	0x00000000
        /*0040*/ 	.short	0x0000
        /*0042*/ 	.short	0x0000
        /*0044*/ 	.byte	0x00, 0xf0, 0x11, 0x00


	//----- nvinfo : EIATTR_SPARSE_MMA_MASK
	.align		4
.L_15:
        /*0048*/ 	.byte	0x03, 0x50
        /*004a*/ 	.short	0x0000


	//----- nvinfo : EIATTR_MAXREG_COUNT
	.align		4
        /*004c*/ 	.byte	0x03, 0x1b
        /*004e*/ 	.short	0x00ff


	//----- nvinfo : EIATTR_MERCURY_ISA_VERSION
	.align		4
        /*0050*/ 	.byte	0x03, 0x5f
        /*0052*/ 	.short	0x0101


	//----- nvinfo : EIATTR_VRC_CTA_INIT_COUNT
	.align		4
        /*0054*/ 	.byte	0x02, 0x4a
	.zero		1
	.zero		1


	//----- nvinfo : EIATTR_EXIT_INSTR_OFFSETS
	.align		4
        /*0058*/ 	.byte	0x04, 0x1c
        /*005a*/ 	.short	(.L_17 - .L_16)


	//   ....[0]....
.L_16:
        /*005c*/ 	.word	0x00000070


	//   ....[1]....
        /*0060*/ 	.word	0x00000130


	//----- nvinfo : EIATTR_CBANK_PARAM_SIZE
	.align		4
.L_17:
        /*0064*/ 	.byte	0x03, 0x19
        /*0066*/ 	.short	0x0020


	//----- nvinfo : EIATTR_PARAM_CBANK
	.align		4
        /*0068*/ 	.byte	0x04, 0x0a
        /*006a*/ 	.short	(.L_19 - .L_18)
	.align		4
.L_18:
        /*006c*/ 	.word	index@(.nv.constant0._Z10rsub_floatiPfS_S_)
        /*0070*/ 	.short	0x0380
        /*0072*/ 	.short	0x0020


	//----- nvinfo : EIATTR_SW_WAR
	.align		4
.L_19:
        /*0074*/ 	.byte	0x04, 0x36
        /*0076*/ 	.short	(.L_21 - .L_20)
.L_20:
        /*0078*/ 	.word	0x00000008
.L_21:


//--------------------- .nv.callgraph             --------------------------
	.section	.nv.callgraph,"",@"SHT_CUDA_CALLGRAPH"
	.align	4
	.sectionentsize	8
	.align		4
        /*0000*/ 	.word	0x00000000
	.align		4
        /*0004*/ 	.word	0xffffffff
	.align		4
        /*0008*/ 	.word	0x00000000
	.align		4
        /*000c*/ 	.word	0xfffffffe
	.align		4
        /*0010*/ 	.word	0x00000000
	.align		4
        /*0014*/ 	.word	0xfffffffd
	.align		4
        /*0018*/ 	.word	0x00000000
	.align		4
        /*001c*/ 	.word	0xfffffffc


//--------------------- .text._Z10rsub_floatiPfS_S_ --------------------------
	.section	.text._Z10rsub_floatiPfS_S_,"ax",@progbits
	.align	128
        .global         _Z10rsub_floatiPfS_S_
        .type           _Z10rsub_floatiPfS_S_,@function
        .size           _Z10rsub_floatiPfS_S_,(.L_x_1 - _Z10rsub_floatiPfS_S_)
        .other          _Z10rsub_floatiPfS_S_,@"STO_CUDA_ENTRY STV_DEFAULT"
_Z10rsub_floatiPfS_S_:
.text._Z10rsub_floatiPfS_S_:
[----:B------:R-:W-:Y:S01]  /*0000*/  LDC R1, c[0x0][0x37c] ;  /* 0x0000df00ff017b82 */ /* 0x000fe20000000800 */
[----:B------:R-:W0:Y:S07]  /*0010*/  S2R R0, SR_TID.X ;  /* 0x0000000000007919 */ /* 0x000e2e0000002100 */
[----:B------:R-:W0:Y:S01]  /*0020*/  S2UR UR4, SR_CTAID.X ;  /* 0x00000000000479c3 */ /* 0x000e220000002500 */
[----:B------:R-:W1:Y:S07]  /*0030*/  LDCU UR5, c[0x0][0x380] ;  /* 0x00007000ff0577ac */ /* 0x000e6e0008000800 */
[----:B------:R-:W0:Y:S02]  /*0040*/  LDC R9, c[0x0][0x360] ;  /* 0x0000d800ff097b82 */ /* 0x000e240000000800 */
[----:B0-----:R-:W-:-:S05]  /*0050*/  IMAD R9, R9, UR4, R0 ;  /* 0x0000000409097c24 */ /* 0x001fca000f8e0200 */
[----:B-1----:R-:W-:-:S13]  /*0060*/  ISETP.GE.AND P0, PT, R9, UR5, PT ;  /* 0x0000000509007c0c */ /* 0x002fda000bf06270 */
[----:B------:R-:W-:Y:S05]  /*0070*/  @P0 EXIT ;  /* 0x000000000000094d */ /* 0x000fea0003800000 */
[----:B------:R-:W0:Y:S01]  /*0080*/  LDC.64 R2, c[0x0][0x390] ;  /* 0x0000e400ff027b82 */ /* 0x000e220000000a00 */
[----:B------:R-:W1:Y:S07]  /*0090*/  LDCU.64 UR4, c[0x0][0x358] ;  /* 0x00006b00ff0477ac */ /* 0x000e6e0008000a00 */
[----:B------:R-:W2:Y:S08]  /*00a0*/  LDC.64 R4, c[0x0][0x388] ;  /* 0x0000e200ff047b82 */ /* 0x000eb00000000a00 */
[----:B------:R-:W3:Y:S01]  /*00b0*/  LDC.64 R6, c[0x0][0x398] ;  /* 0x0000e600ff067b82 */ /* 0x000ee20000000a00 */
[----:B0-----:R-:W-:-:S06]  /*00c0*/  IMAD.WIDE R2, R9, 0x4, R2 ;  /* 0x0000000409027825 */ /* 0x001fcc00078e0202 */
[----:B-1----:R-:W4:Y:S01]  /*00d0*/  LDG.E R2, desc[UR4][R2.64] ;  /* 0x0000000402027981 */ /* 0x002f22000c1e1900 */
[----:B--2---:R-:W-:-:S06]  /*00e0*/  IMAD.WIDE R4, R9, 0x4, R4 ;  /* 0x0000000409047825 */ /* 0x004fcc00078e0204 */
[----:B------:R-:W4:Y:S01]  /*00f0*/  LDG.E R5, desc[UR4][R4.64] ;  /* 0x0000000404057981 */ /* 0x000f22000c1e1900 */
[----:B---3--:R-:W-:-:S04]  /*0100*/  IMAD.WIDE R6, R9, 0x4, R6 ;  /* 0x0000000409067825 */ /* 0x008fc800078e0206 */
[----:B----4-:R-:W-:-:S05]  /*0110*/  FADD R9, R2, -R5 ;  /* 0x8000000502097221 */ /* 0x010fca0000000000 */
[----:B------:R-:W-:Y:S01]  /*0120*/  STG.E desc[UR4][R6.64], R9 ;  /* 0x0000000906007986 */ /* 0x000fe2000c101904 */
[----:B------:R-:W-:Y:S05]  /*0130*/  EXIT ;  /* 0x000000000000794d */ /* 0x000fea0003800000 */
.L_x_0:
[----:B------:R-:W-:-:S00]  /*0140*/  BRA `(.L_x_0) ;  /* 0xfffffffc00fc7947 */ /* 0x000fc0000383ffff */
[----:B------:R-:W-:-:S00]  /*0150*/  NOP ;  /* 0x0000000000007918 */ /* 0x000fc00000000000 */
        /* <DEDUP_REMOVED lines=10> */
.L_x_1:


//--------------------- .nv.shared.reserved.0     --------------------------
	.section	.nv.shared.reserved.0,"aw",@nobits
	.weak		__nv_reservedSMEM_offset_0_alias
	.size		__nv_reservedSMEM_offset_0_alias, 0, 64
	.other		__nv_reservedSMEM_offset_0_alias,@"STO_CUDA_RESERVED_SHARED STV_DEFAULT"
__nv_reservedSMEM_offset_0_alias:
	.zero		0
	.zero		64


//--------------------- .nv.constant0._Z10rsub_floatiPfS_S_ --------------------------
	.section	.nv.constant0._Z10rsub_floatiPfS_S_,"a",@progbits
	.sectionflags	@""
	.align	4
.nv.constant0._Z10rsub_floatiPfS_S_:
	.zero		928


//--------------------- SYMBOLS --------------------------

	.type		.nv.reservedSmem.offset0,@object
	.size		.nv.reservedSmem.offset0,0x4
